//
// Generated by NVIDIA NVVM Compiler
//
// Compiler Build ID: CL-36424714
// Cuda compilation tools, release 13.0, V13.0.88
// Based on NVVM 20.0.0
//

.version 9.0
.target sm_100
.address_size 64

	// .globl	_Z10stencil_1dPiS_
// _ZZ10stencil_1dPiS_E4temp has been demoted

.visible .entry _Z10stencil_1dPiS_(
	.param .u64 .ptr .align 1 _Z10stencil_1dPiS__param_0,
	.param .u64 .ptr .align 1 _Z10stencil_1dPiS__param_1
)
{
	.reg .pred 	%p<2>;
	.reg .b32 	%r<24>;
	.reg .b64 	%rd<9>;
	// demoted variable
	.shared .align 4 .b8 _ZZ10stencil_1dPiS_E4temp[1048];
	ld.param.u64 	%rd3, [_Z10stencil_1dPiS__param_0];
	ld.param.u64 	%rd2, [_Z10stencil_1dPiS__param_1];
	cvta.to.global.u64 	%rd4, %rd3;
	mov.u32 	%r3, %tid.x;
	mov.u32 	%r4, %ctaid.x;
	mov.u32 	%r5, %ntid.x;
	mad.lo.s32 	%r1, %r4, %r5, %r3;
	mul.wide.s32 	%rd5, %r1, 4;
	add.s64 	%rd1, %rd4, %rd5;
	ld.global.u32 	%r6, [%rd1+12];
	shl.b32 	%r7, %r3, 2;
	mov.u32 	%r8, _ZZ10stencil_1dPiS_E4temp;
	add.s32 	%r2, %r8, %r7;
	st.shared.u32 	[%r2+12], %r6;
	setp.gt.u32 	%p1, %r3, 2;
	@%p1 bra 	$L__BB0_2;
	ld.global.u32 	%r9, [%rd1];
	st.shared.u32 	[%r2], %r9;
	ld.global.u32 	%r10, [%rd1+1036];
	st.shared.u32 	[%r2+1036], %r10;
$L__BB0_2:
	bar.sync 	0;
	ld.shared.u32 	%r11, [%r2];
	ld.shared.u32 	%r12, [%r2+4];
	add.s32 	%r13, %r12, %r11;
	ld.shared.u32 	%r14, [%r2+8];
	add.s32 	%r15, %r14, %r13;
	ld.shared.u32 	%r16, [%r2+12];
	add.s32 	%r17, %r16, %r15;
	ld.shared.u32 	%r18, [%r2+16];
	add.s32 	%r19, %r18, %r17;
	ld.shared.u32 	%r20, [%r2+20];
	add.s32 	%r21, %r20, %r19;
	ld.shared.u32 	%r22, [%r2+24];
	add.s32 	%r23, %r22, %r21;
	cvta.to.global.u64 	%rd6, %rd2;
	add.s64 	%rd8, %rd6, %rd5;
	st.global.u32 	[%rd8], %r23;
	ret;

}


// ===== COMPILED SASS (sm_100) =====

	.target	sm_100

	.elftype	@"ET_EXEC"


//--------------------- .note.nv.tkinfo           --------------------------
	.section	.note.nv.tkinfo,"",@"SHT_NOTE"
	.sectionflags	@"SHF_NOTE_NV_TKINFO"
	.tkinfo
        /*0018*/ 	.word	0x00000002
        /*0030*/ 	.string	""
        /*0030*/ 	.string	"ptxas"
        /*0030*/ 	.string	"Cuda compilation tools, release 13.0, V13.0.88"
        /*0030*/ 	.string	"Build cuda_13.0.r13.0/compiler.36424714_0"
        /*0030*/ 	.string	"-arch sm_100 -m 64 "



//--------------------- .note.nv.cuinfo           --------------------------
	.section	.note.nv.cuinfo,"",@"SHT_NOTE"
	.sectionflags	@"SHF_NOTE_NV_CUINFO"
        /*0018*/ 	.short	0x0002
        /*001a*/ 	.short	0x0064
        /*001c*/ 	.short	0x0082
	.zero		2


//--------------------- .nv.info                  --------------------------
	.section	.nv.info,"",@"SHT_CUDA_INFO"
	.align	4


	//----- nvinfo : EIATTR_REGCOUNT
	.align		4
        /*0000*/ 	.byte	0x04, 0x2f
        /*0002*/ 	.short	(.L_1 - .L_0)
	.align		4
.L_0:
        /*0004*/ 	.word	index@(_Z10stencil_1dPiS_)
        /*0008*/ 	.word	0x00000011


	//----- nvinfo : EIATTR_FRAME_SIZE
	.align		4
.L_1:
        /*000c*/ 	.byte	0x04, 0x11
        /*000e*/ 	.short	(.L_3 - .L_2)
	.align		4
.L_2:
        /*0010*/ 	.word	index@(_Z10stencil_1dPiS_)
        /*0014*/ 	.word	0x00000000


	//----- nvinfo : EIATTR_MIN_STACK_SIZE
	.align		4
.L_3:
        /*0018*/ 	.byte	0x04, 0x12
        /*001a*/ 	.short	(.L_5 - .L_4)
	.align		4
.L_4:
        /*001c*/ 	.word	index@(_Z10stencil_1dPiS_)
        /*0020*/ 	.word	0x00000000
.L_5:


//--------------------- .nv.compat                --------------------------
	.section	.nv.compat,"",@"SHT_CUDA_COMPAT_INFO"
	.align	4
        /*0000*/ 	.byte	0x02, 0x09, 0x00, 0x00, 0x02, 0x02, 0x01, 0x00, 0x02, 0x05, 0x05, 0x00, 0x03, 0x07, 0x01, 0x01
        /*0010*/ 	.byte	0x02, 0x03, 0x00, 0x00, 0x02, 0x06, 0x01, 0x00, 0x04, 0x0b, 0x08, 0x00, 0x09, 0x00, 0x00, 0x00
        /*0020*/ 	.byte	0x00, 0x00, 0x00, 0x00


//--------------------- .nv.info._Z10stencil_1dPiS_ --------------------------
	.section	.nv.info._Z10stencil_1dPiS_,"",@"SHT_CUDA_INFO"
	.sectionflags	@""
	.align	4


	//----- nvinfo : EIATTR_CUDA_API_VERSION
	.align		4
        /*0000*/ 	.byte	0x04, 0x37
        /*0002*/ 	.short	(.L_7 - .L_6)
.L_6:
        /*0004*/ 	.word	0x00000082


	//----- nvinfo : EIATTR_KPARAM_INFO
	.align		4
.L_7:
        /*0008*/ 	.byte	0x04, 0x17
        /*000a*/ 	.short	(.L_9 - .L_8)
.L_8:
        /*000c*/ 	.word	0x00000000
        /*0010*/ 	.short	0x0001
        /*0012*/ 	.short	0x0008
        /*0014*/ 	.byte	0x00, 0xf5, 0x21, 0x00


	//----- nvinfo : EIATTR_KPARAM_INFO
	.align		4
.L_9:
        /*0018*/ 	.byte	0x04, 0x17
        /*001a*/ 	.short	(.L_11 - .L_10)
.L_10:
        /*001c*/ 	.word	0x00000000
        /*0020*/ 	.short	0x0000
        /*0022*/ 	.short	0x0000
        /*0024*/ 	.byte	0x00, 0xf5, 0x21, 0x00


	//----- nvinfo : EIATTR_SPARSE_MMA_MASK
	.align		4
.L_11:
        /*0028*/ 	.byte	0x03, 0x50
        /*002a*/ 	.short	0x0000


	//----- nvinfo : EIATTR_MAXREG_COUNT
	.align		4
        /*002c*/ 	.byte	0x03, 0x1b
        /*002e*/ 	.short	0x00ff


	//----- nvinfo : EIATTR_NUM_BARRIERS
	.align		4
        /*0030*/ 	.byte	0x02, 0x4c
        /*0032*/ 	.byte	0x01
	.zero		1


	//----- nvinfo : EIATTR_MERCURY_ISA_VERSION
	.align		4
        /*0034*/ 	.byte	0x03, 0x5f
        /*0036*/ 	.short	0x0101


	//----- nvinfo : EIATTR_VRC_CTA_INIT_COUNT
	.align		4
        /*0038*/ 	.byte	0x02, 0x4a
	.zero		1
	.zero		1


	//----- nvinfo : EIATTR_EXIT_INSTR_OFFSETS
	.align		4
        /*003c*/ 	.byte	0x04, 0x1c
        /*003e*/ 	.short	(.L_13 - .L_12)


	//   ....[0]....
.L_12:
        /*0040*/ 	.word	0x00000210


	//----- nvinfo : EIATTR_CBANK_PARAM_SIZE
	.align		4
.L_13:
        /*0044*/ 	.byte	0x03, 0x19
        /*0046*/ 	.short	0x0010


	//----- nvinfo : EIATTR_PARAM_CBANK
	.align		4
        /*0048*/ 	.byte	0x04, 0x0a
        /*004a*/ 	.short	(.L_15 - .L_14)
	.align		4
.L_14:
        /*004c*/ 	.word	index@(.nv.constant0._Z10stencil_1dPiS_)
        /*0050*/ 	.short	0x0380
        /*0052*/ 	.short	0x0010


	//----- nvinfo : EIATTR_SW_WAR
	.align		4
.L_15:
        /*0054*/ 	.byte	0x04, 0x36
        /*0056*/ 	.short	(.L_17 - .L_16)
.L_16:
        /*0058*/ 	.word	0x00000008
.L_17:


//--------------------- .nv.callgraph             --------------------------
	.section	.nv.callgraph,"",@"SHT_CUDA_CALLGRAPH"
	.align	4
	.sectionentsize	8
	.align		4
        /*0000*/ 	.word	0x00000000
	.align		4
        /*0004*/ 	.word	0xffffffff
	.align		4
        /*0008*/ 	.word	0x00000000
	.align		4
        /*000c*/ 	.word	0xfffffffe
	.align		4
        /*0010*/ 	.word	0x00000000
	.align		4
        /*0014*/ 	.word	0xfffffffd
	.align		4
        /*0018*/ 	.word	0x00000000
	.align		4
        /*001c*/ 	.word	0xfffffffc


//--------------------- .text._Z10stencil_1dPiS_  --------------------------
	.section	.text._Z10stencil_1dPiS_,"ax",@progbits
	.align	128
        .global         _Z10stencil_1dPiS_
        .type           _Z10stencil_1dPiS_,@function
        .size           _Z10stencil_1dPiS_,(.L_x_1 - _Z10stencil_1dPiS_)
        .other          _Z10stencil_1dPiS_,@"STO_CUDA_ENTRY STV_DEFAULT"
_Z10stencil_1dPiS_:
.text._Z10stencil_1dPiS_:
[----:B------:R-:W-:Y:S01]  /*0000*/  LDC R1, c[0x0][0x37c] ;  /* 0x0000df00ff017b82 */ /* 0x000fe20000000800 */
[----:B------:R-:W0:Y:S07]  /*0010*/  S2R R7, SR_TID.X ;  /* 0x0000000000077919 */ /* 0x000e2e0000002100 */
[----:B------:R-:W1:Y:S01]  /*0020*/  S2UR UR4, SR_CTAID.X ;  /* 0x00000000000479c3 */ /* 0x000e620000002500 */
[----:B------:R-:W2:Y:S07]  /*0030*/  LDCU.64 UR6, c[0x0][0x358] ;  /* 0x00006b00ff0677ac */ /* 0x000eae0008000a00 */
[----:B------:R-:W1:Y:S08]  /*0040*/  LDC R0, c[0x0][0x360] ;  /* 0x0000d800ff007b82 */ /* 0x000e700000000800 */
[----:B------:R-:W3:Y:S01]  /*0050*/  LDC.64 R2, c[0x0][0x380] ;  /* 0x0000e000ff027b82 */ /* 0x000ee20000000a00 */
[----:B0-----:R-:W-:Y:S01]  /*0060*/  ISETP.GT.U32.AND P0, PT, R7, 0x2, PT ;  /* 0x000000020700780c */ /* 0x001fe20003f04070 */
[----:B-1----:R-:W-:-:S04]  /*0070*/  IMAD R5, R0, UR4, R7 ;  /* 0x0000000400057c24 */ /* 0x002fc8000f8e0207 */
[----:B---3--:R-:W-:-:S05]  /*0080*/  IMAD.WIDE R2, R5, 0x4, R2 ;  /* 0x0000000405027825 */ /* 0x008fca00078e0202 */
[----:B--2---:R-:W2:Y:S04]  /*0090*/  LDG.E R0, desc[UR6][R2.64+0xc] ;  /* 0x00000c0602007981 */ /* 0x004ea8000c1e1900 */
[----:B------:R-:W3:Y:S04]  /*00a0*/  @!P0 LDG.E R4, desc[UR6][R2.64] ;  /* 0x0000000602048981 */ /* 0x000ee8000c1e1900 */
[----:B------:R0:W4:Y:S01]  /*00b0*/  @!P0 LDG.E R6, desc[UR6][R2.64+0x40c] ;  /* 0x00040c0602068981 */ /* 0x000122000c1e1900 */
[----:B------:R-:W1:Y:S01]  /*00c0*/  S2UR UR5, SR_CgaCtaId ;  /* 0x00000000000579c3 */ /* 0x000e620000008800 */
[----:B------:R-:W-:-:S07]  /*00d0*/  UMOV UR4, 0x400 ;  /* 0x0000040000047882 */ /* 0x000fce0000000000 */
[----:B0-----:R-:W0:Y:S01]  /*00e0*/  LDC.64 R2, c[0x0][0x388] ;  /* 0x0000e200ff027b82 */ /* 0x001e220000000a00 */
[----:B-1----:R-:W-:-:S06]  /*00f0*/  ULEA UR4, UR5, UR4, 0x18 ;  /* 0x0000000405047291 */ /* 0x002fcc000f8ec0ff */
[----:B------:R-:W-:Y:S01]  /*0100*/  LEA R7, R7, UR4, 0x2 ;  /* 0x0000000407077c11 */ /* 0x000fe2000f8e10ff */
[----:B0-----:R-:W-:-:S04]  /*0110*/  IMAD.WIDE R2, R5, 0x4, R2 ;  /* 0x0000000405027825 */ /* 0x001fc800078e0202 */
[----:B--2---:R-:W-:Y:S04]  /*0120*/  STS [R7+0xc], R0 ;  /* 0x00000c0007007388 */ /* 0x004fe80000000800 */
[----:B---3--:R-:W-:Y:S04]  /*0130*/  @!P0 STS [R7], R4 ;  /* 0x0000000407008388 */ /* 0x008fe80000000800 */
[----:B----4-:R-:W-:Y:S01]  /*0140*/  @!P0 STS [R7+0x40c], R6 ;  /* 0x00040c0607008388 */ /* 0x010fe20000000800 */
[----:B------:R-:W-:Y:S06]  /*0150*/  BAR.SYNC.DEFER_BLOCKING 0x0 ;  /* 0x0000000000007b1d */ /* 0x000fec0000010000 */
[----:B------:R-:W-:Y:S04]  /*0160*/  LDS R8, [R7] ;  /* 0x0000000007087984 */ /* 0x000fe80000000800 */
[----:B------:R-:W-:Y:S04]  /*0170*/  LDS R9, [R7+0x4] ;  /* 0x0000040007097984 */ /* 0x000fe80000000800 */
[----:B------:R-:W0:Y:S04]  /*0180*/  LDS R10, [R7+0x8] ;  /* 0x00000800070a7984 */ /* 0x000e280000000800 */
[----:B------:R-:W-:Y:S04]  /*0190*/  LDS R11, [R7+0xc] ;  /* 0x00000c00070b7984 */ /* 0x000fe80000000800 */
[----:B------:R-:W1:Y:S04]  /*01a0*/  LDS R12, [R7+0x10] ;  /* 0x00001000070c7984 */ /* 0x000e680000000800 */
[----:B------:R-:W-:Y:S04]  /*01b0*/  LDS R13, [R7+0x14] ;  /* 0x00001400070d7984 */ /* 0x000fe80000000800 */
[----:B------:R-:W2:Y:S01]  /*01c0*/  LDS R14, [R7+0x18] ;  /* 0x00001800070e7984 */ /* 0x000ea20000000800 */
[----:B0-----:R-:W-:-:S04]  /*01d0*/  IADD3 R8, PT, PT, R10, R9, R8 ;  /* 0x000000090a087210 */ /* 0x001fc80007ffe008 */
[----:B-1----:R-:W-:-:S04]  /*01e0*/  IADD3 R8, PT, PT, R12, R11, R8 ;  /* 0x0000000b0c087210 */ /* 0x002fc80007ffe008 */
[----:B--2---:R-:W-:-:S05]  /*01f0*/  IADD3 R13, PT, PT, R14, R13, R8 ;  /* 0x0000000d0e0d7210 */ /* 0x004fca0007ffe008 */
[----:B------:R-:W-:Y:S01]  /*0200*/  STG.E desc[UR6][R2.64], R13 ;  /* 0x0000000d02007986 */ /* 0x000fe2000c101906 */
[----:B------:R-:W-:Y:S05]  /*0210*/  EXIT ;  /* 0x000000000000794d */ /* 0x000fea0003800000 */
.L_x_0:
[----:B------:R-:W-:-:S00]  /*0220*/  BRA `(.L_x_0) ;  /* 0xfffffffc00fc7947 */ /* 0x000fc0000383ffff */
[----:B------:R-:W-:-:S00]  /*0230*/  NOP ;  /* 0x0000000000007918 */ /* 0x000fc00000000000 */
        /* <DEDUP_REMOVED lines=12> */
.L_x_1:


//--------------------- .nv.shared._Z10stencil_1dPiS_ --------------------------
	.section	.nv.shared._Z10stencil_1dPiS_,"aw",@nobits
	.sectionflags	@""
	.align	4
.nv.shared._Z10stencil_1dPiS_:
	.zero		2072


//--------------------- .nv.shared.reserved.0     --------------------------
	.section	.nv.shared.reserved.0,"aw",@nobits
	.weak		__nv_reservedSMEM_offset_0_alias
	.size		__nv_reservedSMEM_offset_0_alias, 0, 64
	.other		__nv_reservedSMEM_offset_0_alias,@"STO_CUDA_RESERVED_SHARED STV_DEFAULT"
__nv_reservedSMEM_offset_0_alias:
	.zero		0
	.zero		64


//--------------------- .nv.constant0._Z10stencil_1dPiS_ --------------------------
	.section	.nv.constant0._Z10stencil_1dPiS_,"a",@progbits
	.sectionflags	@""
	.align	4
.nv.constant0._Z10stencil_1dPiS_:
	.zero		912


//--------------------- SYMBOLS --------------------------

	.type		.nv.reservedSmem.offset0,@object
	.size		.nv.reservedSmem.offset0,0x4
	.type		.nv.reservedSmem.cap,@object
	.size		.nv.reservedSmem.cap,0x4
